	.headerflags	@"EF_CUDA_TEXMODE_UNIFIED EF_CUDA_64BIT_ADDRESS EF_CUDA_ACCELERATORS EF_CUDA_SM90 EF_CUDA_VIRTUAL_SM(EF_CUDA_SM90)"
	.elftype	@"ET_EXEC"


//--------------------- .nv.info                  --------------------------
	.section	.nv.info,"",@"SHT_CUDA_INFO"
	.align	4


	//----- nvinfo : EIATTR_REGCOUNT
	.align		4
        /*0000*/ 	.byte	0x04, 0x2f
        /*0002*/ 	.short	(.L_3 - .L_2)
	.align		4
.L_2:
        /*0004*/ 	.word	index@(triton_poi_fused__native_batch_norm_legit_no_training_convolution_leaky_relu_15)
        /*0008*/ 	.word	0x00000022


	//----- nvinfo : EIATTR_MIN_STACK_SIZE
	.align		4
.L_3:
        /*000c*/ 	.byte	0x04, 0x12
        /*000e*/ 	.short	(.L_5 - .L_4)
	.align		4
.L_4:
        /*0010*/ 	.word	index@(triton_poi_fused__native_batch_norm_legit_no_training_convolution_leaky_relu_15)
        /*0014*/ 	.word	0x00000000


	//----- nvinfo : EIATTR_FRAME_SIZE
	.align		4
.L_5:
        /*0018*/ 	.byte	0x04, 0x11
        /*001a*/ 	.short	(.L_7 - .L_6)
	.align		4
.L_6:
        /*001c*/ 	.word	index@(triton_poi_fused__native_batch_norm_legit_no_training_convolution_leaky_relu_15)
        /*0020*/ 	.word	0x00000000


	//----- nvinfo : EIATTR_MIN_STACK_SIZE
	.align		4
.L_7:
        /*0024*/ 	.byte	0x04, 0x12
        /*0026*/ 	.short	(.L_9 - .L_8)
	.align		4
.L_8:
        /*0028*/ 	.word	index@(triton_poi_fused__native_batch_norm_legit_no_training_convolution_leaky_relu_15)
        /*002c*/ 	.word	0x00000000
.L_9:


//--------------------- .nv.info.triton_poi_fused__native_batch_norm_legit_no_training_convolution_leaky_relu_15 --------------------------
	.section	.nv.info.triton_poi_fused__native_batch_norm_legit_no_training_convolution_leaky_relu_15,"",@"SHT_CUDA_INFO"
	.sectionflags	@""
	.align	4


	//----- nvinfo : EIATTR_CUDA_API_VERSION
	.align		4
        /*0000*/ 	.byte	0x04, 0x37
        /*0002*/ 	.short	(.L_11 - .L_10)
.L_10:
        /*0004*/ 	.word	0x0000007c


	//----- nvinfo : EIATTR_KPARAM_INFO
	.align		4
.L_11:
        /*0008*/ 	.byte	0x04, 0x17
        /*000a*/ 	.short	(.L_13 - .L_12)
.L_12:
        /*000c*/ 	.word	0x00000000
        /*0010*/ 	.short	0x0007
        /*0012*/ 	.short	0x0038
        /*0014*/ 	.byte	0x00, 0xf0, 0x11, 0x00


	//----- nvinfo : EIATTR_KPARAM_INFO
	.align		4
.L_13:
        /*0018*/ 	.byte	0x04, 0x17
        /*001a*/ 	.short	(.L_15 - .L_14)
.L_14:
        /*001c*/ 	.word	0x00000000
        /*0020*/ 	.short	0x0006
        /*0022*/ 	.short	0x0030
        /*0024*/ 	.byte	0x00, 0xf4, 0x21, 0x00


	//----- nvinfo : EIATTR_KPARAM_INFO
	.align		4
.L_15:
        /*0028*/ 	.byte	0x04, 0x17
        /*002a*/ 	.short	(.L_17 - .L_16)
.L_16:
        /*002c*/ 	.word	0x00000000
        /*0030*/ 	.short	0x0005
        /*0032*/ 	.short	0x0028
        /*0034*/ 	.byte	0x00, 0xf4, 0x21, 0x00


	//----- nvinfo : EIATTR_KPARAM_INFO
	.align		4
.L_17:
        /*0038*/ 	.byte	0x04, 0x17
        /*003a*/ 	.short	(.L_19 - .L_18)
.L_18:
        /*003c*/ 	.word	0x00000000
        /*0040*/ 	.short	0x0004
        /*0042*/ 	.short	0x0020
        /*0044*/ 	.byte	0x00, 0xf4, 0x21, 0x00


	//----- nvinfo : EIATTR_KPARAM_INFO
	.align		4
.L_19:
        /*0048*/ 	.byte	0x04, 0x17
        /*004a*/ 	.short	(.L_21 - .L_20)
.L_20:
        /*004c*/ 	.word	0x00000000
        /*0050*/ 	.short	0x0003
        /*0052*/ 	.short	0x0018
        /*0054*/ 	.byte	0x00, 0xf4, 0x21, 0x00


	//----- nvinfo : EIATTR_KPARAM_INFO
	.align		4
.L_21:
        /*0058*/ 	.byte	0x04, 0x17
        /*005a*/ 	.short	(.L_23 - .L_22)
.L_22:
        /*005c*/ 	.word	0x00000000
        /*0060*/ 	.short	0x0002
        /*0062*/ 	.short	0x0010
        /*0064*/ 	.byte	0x00, 0xf4, 0x21, 0x00


	//----- nvinfo : EIATTR_KPARAM_INFO
	.align		4
.L_23:
        /*0068*/ 	.byte	0x04, 0x17
        /*006a*/ 	.short	(.L_25 - .L_24)
.L_24:
        /*006c*/ 	.word	0x00000000
        /*0070*/ 	.short	0x0001
        /*0072*/ 	.short	0x0008
        /*0074*/ 	.byte	0x00, 0xf4, 0x21, 0x00


	//----- nvinfo : EIATTR_KPARAM_INFO
	.align		4
.L_25:
        /*0078*/ 	.byte	0x04, 0x17
        /*007a*/ 	.short	(.L_27 - .L_26)
.L_26:
        /*007c*/ 	.word	0x00000000
        /*0080*/ 	.short	0x0000
        /*0082*/ 	.short	0x0000
        /*0084*/ 	.byte	0x00, 0xf4, 0x21, 0x00


	//----- nvinfo : EIATTR_SPARSE_MMA_MASK
	.align		4
.L_27:
        /*0088*/ 	.byte	0x03, 0x50
        /*008a*/ 	.short	0x0000


	//----- nvinfo : EIATTR_MAXREG_COUNT
	.align		4
        /*008c*/ 	.byte	0x03, 0x1b
        /*008e*/ 	.short	0x00ff


	//----- nvinfo : EIATTR_EXIT_INSTR_OFFSETS
	.align		4
        /*0090*/ 	.byte	0x04, 0x1c
        /*0092*/ 	.short	(.L_29 - .L_28)


	//   ....[0]....
.L_28:
        /*0094*/ 	.word	0x000007e0


	//----- nvinfo : EIATTR_REQNTID
	.align		4
.L_29:
        /*0098*/ 	.byte	0x04, 0x10
        /*009a*/ 	.short	(.L_31 - .L_30)
.L_30:
        /*009c*/ 	.word	0x00000080
        /*00a0*/ 	.word	0x00000001
        /*00a4*/ 	.word	0x00000001


	//----- nvinfo : EIATTR_CBANK_PARAM_SIZE
	.align		4
.L_31:
        /*00a8*/ 	.byte	0x03, 0x19
        /*00aa*/ 	.short	0x003c


	//----- nvinfo : EIATTR_PARAM_CBANK
	.align		4
        /*00ac*/ 	.byte	0x04, 0x0a
        /*00ae*/ 	.short	(.L_33 - .L_32)
	.align		4
.L_32:
        /*00b0*/ 	.word	index@(.nv.constant0.triton_poi_fused__native_batch_norm_legit_no_training_convolution_leaky_relu_15)
        /*00b4*/ 	.short	0x0210
        /*00b6*/ 	.short	0x003c


	//----- nvinfo : EIATTR_SW_WAR
	.align		4
.L_33:
        /*00b8*/ 	.byte	0x04, 0x36
        /*00ba*/ 	.short	(.L_35 - .L_34)
.L_34:
        /*00bc*/ 	.word	0x00000008
.L_35:


//--------------------- .nv.callgraph             --------------------------
	.section	.nv.callgraph,"",@"SHT_CUDA_CALLGRAPH"
	.align	4
	.sectionentsize	8
	.align		4
        /*0000*/ 	.word	0x00000000
	.align		4
        /*0004*/ 	.word	0xffffffff
	.align		4
        /*0008*/ 	.word	0x00000000
	.align		4
        /*000c*/ 	.word	0xfffffffe
	.align		4
        /*0010*/ 	.word	0x00000000
	.align		4
        /*0014*/ 	.word	0xfffffffd
	.align		4
        /*0018*/ 	.word	0x00000000
	.align		4
        /*001c*/ 	.word	0xfffffffc


//--------------------- .nv.constant4             --------------------------
	.section	.nv.constant4,"a",@progbits
	.align	8
	.align		8
.nv.constant4:
        /*0000*/ 	.dword	_$_str
	.align		8
        /*0008*/ 	.dword	_$_str_$_2


//--------------------- .text.triton_poi_fused__native_batch_norm_legit_no_training_convolution_leaky_relu_15 --------------------------
	.section	.text.triton_poi_fused__native_batch_norm_legit_no_training_convolution_leaky_relu_15,"ax",@progbits
	.align	128
        .global         triton_poi_fused__native_batch_norm_legit_no_training_convolution_leaky_relu_15
        .type           triton_poi_fused__native_batch_norm_legit_no_training_convolution_leaky_relu_15,@function
        .size           triton_poi_fused__native_batch_norm_legit_no_training_convolution_leaky_relu_15,(.L_x_1 - triton_poi_fused__native_batch_norm_legit_no_training_convolution_leaky_relu_15)
        .other          triton_poi_fused__native_batch_norm_legit_no_training_convolution_leaky_relu_15,@"STO_CUDA_ENTRY STV_DEFAULT"
triton_poi_fused__native_batch_norm_legit_no_training_convolution_leaky_relu_15:
.text.triton_poi_fused__native_batch_norm_legit_no_training_convolution_leaky_relu_15:
[----:B------:R-:W-:Y:S01]  /*0000*/  LDC R1, c[0x0][0x28] ;  /* 0x00000a00ff017b82 */ /* 0x000fe20000000800 */
[----:B------:R-:W1:Y:S07]  /*0010*/  S2R R0, SR_TID.X ;  /* 0x0000000000007919 */ /* 0x000e6e0000002100 */
[----:B------:R-:W2:Y:S01]  /*0020*/  LDC.64 R20, c[0x0][0x230] ;  /* 0x00008c00ff147b82 */ /* 0x000ea20000000a00 */
[----:B------:R-:W-:Y:S01]  /*0030*/  ULDC.64 UR4, c[0x0][0x208] ;  /* 0x0000820000047ab9 */ /* 0x000fe20000000a00 */
[----:B------:R-:W3:Y:S06]  /*0040*/  S2R R5, SR_CTAID.X ;  /* 0x0000000000057919 */ /* 0x000eec0000002500 */
[----:B------:R-:W4:Y:S08]  /*0050*/  LDC.64 R16, c[0x0][0x220] ;  /* 0x00008800ff107b82 */ /* 0x000f300000000a00 */
[----:B------:R-:W5:Y:S01]  /*0060*/  LDC.64 R28, c[0x0][0x210] ;  /* 0x00008400ff1c7b82 */ /* 0x000f620000000a00 */
[----:B-1----:R-:W-:-:S02]  /*0070*/  SHF.L.U32 R0, R0, 0x2, RZ ;  /* 0x0000000200007819 */ /* 0x002fc400000006ff */
[----:B---3--:R-:W-:Y:S02]  /*0080*/  SHF.R.S32.HI R3, RZ, 0x15, R5 ;  /* 0x00000015ff037819 */ /* 0x008fe40000011405 */
[----:B------:R-:W-:Y:S02]  /*0090*/  LOP3.LUT R0, R0, 0x1fc, RZ, 0xc0, !PT ;  /* 0x000001fc00007812 */ /* 0x000fe400078ec0ff */
[----:B------:R-:W-:Y:S02]  /*00a0*/  SGXT R3, R3, 0x1 ;  /* 0x000000010303781a */ /* 0x000fe40000000200 */
[----:B------:R-:W-:-:S04]  /*00b0*/  LEA R0, R5, R0, 0xa ;  /* 0x0000000005007211 */ /* 0x000fc800078e50ff */
[----:B------:R-:W-:-:S04]  /*00c0*/  LEA.HI R3, R3, R0, RZ, 0x6 ;  /* 0x0000000003037211 */ /* 0x000fc800078f30ff */
[----:B------:R-:W-:-:S04]  /*00d0*/  LOP3.LUT R3, R3, 0xffffffc0, RZ, 0xc0, !PT ;  /* 0xffffffc003037812 */ /* 0x000fc800078ec0ff */
[----:B------:R-:W-:Y:S02]  /*00e0*/  IADD3 R8, R0, -R3, RZ ;  /* 0x8000000300087210 */ /* 0x000fe40007ffe0ff */
[----:B------:R-:W1:Y:S03]  /*00f0*/  LDC.64 R2, c[0x0][0x228] ;  /* 0x00008a00ff027b82 */ /* 0x000e660000000a00 */
[----:B--2---:R-:W-:-:S06]  /*0100*/  IMAD.WIDE R20, R8, 0x4, R20 ;  /* 0x0000000408147825 */ /* 0x004fcc00078e0214 */
[----:B------:R-:W2:Y:S01]  /*0110*/  LDG.E.EL.128 R20, desc[UR4][R20.64] ;  /* 0x0000000414147981 */ /* 0x000ea2000c2e1d00 */
[----:B----4-:R-:W-:-:S04]  /*0120*/  IMAD.WIDE R16, R8, 0x4, R16 ;  /* 0x0000000408107825 */ /* 0x010fc800078e0210 */
[----:B-----5:R-:W-:Y:S02]  /*0130*/  IMAD.WIDE R28, R0, 0x4, R28 ;  /* 0x00000004001c7825 */ /* 0x020fe400078e021c */
[----:B------:R-:W3:Y:S04]  /*0140*/  LDG.E.EL.128 R16, desc[UR4][R16.64] ;  /* 0x0000000410107981 */ /* 0x000ee8000c2e1d00 */
[----:B------:R-:W3:Y:S04]  /*0150*/  LDG.E.128 R12, desc[UR4][R28.64+0x800] ;  /* 0x000800041c0c7981 */ /* 0x000ee8000c1e1d00 */
[----:B------:R-:W4:Y:S01]  /*0160*/  LDG.E.128 R4, desc[UR4][R28.64] ;  /* 0x000000041c047981 */ /* 0x000f22000c1e1d00 */
[----:B-1----:R-:W-:-:S05]  /*0170*/  IMAD.WIDE R2, R8, 0x4, R2 ;  /* 0x0000000408027825 */ /* 0x002fca00078e0202 */
[----:B------:R1:W5:Y:S02]  /*0180*/  LDG.E.EL.128 R24, desc[UR4][R2.64] ;  /* 0x0000000402187981 */ /* 0x000364000c2e1d00 */
[----:B-1----:R-:W-:Y:S01]  /*0190*/  HFMA2.MMA R3, -RZ, RZ, 1.625, 0 ;  /* 0x3e800000ff037435 */ /* 0x002fe200000001ff */
[----:B--2---:R-:W-:-:S04]  /*01a0*/  FADD R20, R20, 0.0010000000474974513054 ;  /* 0x3a83126f14147421 */ /* 0x004fc80000000000 */
[----:B------:R-:W1:Y:S01]  /*01b0*/  MUFU.SQRT R9, R20 ;  /* 0x0000001400097308 */ /* 0x000e620000002000 */
[----:B------:R-:W-:Y:S01]  /*01c0*/  FADD R21, R21, 0.0010000000474974513054 ;  /* 0x3a83126f15157421 */ /* 0x000fe20000000000 */
[----:B------:R-:W-:-:S06]  /*01d0*/  FADD R22, R22, 0.0010000000474974513054 ;  /* 0x3a83126f16167421 */ /* 0x000fcc0000000000 */
[----:B------:R-:W2:Y:S01]  /*01e0*/  MUFU.SQRT R21, R21 ;  /* 0x0000001500157308 */ /* 0x000ea20000002000 */
[C---:B-1----:R-:W-:Y:S02]  /*01f0*/  FSETP.GT.AND P0, PT, R9.reuse, 8.50705917302346158658e+37, PT ;  /* 0x7e8000000900780b */ /* 0x042fe40003f04000 */
[----:B------:R-:W-:-:S05]  /*0200*/  FSETP.GEU.AND P3, PT, R9, 1.175494350822287508e-38, PT ;  /* 0x008000000900780b */ /* 0x000fca0003f6e000 */
[----:B------:R-:W1:Y:S01]  /*0210*/  MUFU.SQRT R11, R22 ;  /* 0x00000016000b7308 */ /* 0x000e620000002000 */
[C---:B--2---:R-:W-:Y:S02]  /*0220*/  FSETP.GT.AND P1, PT, R21.reuse, 8.50705917302346158658e+37, PT ;  /* 0x7e8000001500780b */ /* 0x044fe40003f24000 */
[----:B------:R-:W-:-:S03]  /*0230*/  FSETP.GEU.AND P4, PT, R21, 1.175494350822287508e-38, PT ;  /* 0x008000001500780b */ /* 0x000fc60003f8e000 */
[----:B------:R-:W-:-:S04]  /*0240*/  @P0 FMUL R9, R9, 0.25 ;  /* 0x3e80000009090820 */ /* 0x000fc80000400000 */
[----:B------:R-:W-:Y:S01]  /*0250*/  @!P3 FMUL R9, R9, 16777216 ;  /* 0x4b8000000909b820 */ /* 0x000fe20000400000 */
[----:B-1----:R-:W-:-:S03]  /*0260*/  FSETP.GT.AND P2, PT, R11, 8.50705917302346158658e+37, PT ;  /* 0x7e8000000b00780b */ /* 0x002fc60003f44000 */
[----:B------:R-:W1:Y:S01]  /*0270*/  MUFU.RCP R10, R9 ;  /* 0x00000009000a7308 */ /* 0x000e620000001000 */
[----:B------:R-:W-:Y:S01]  /*0280*/  @P1 FMUL R21, R21, 0.25 ;  /* 0x3e80000015151820 */ /* 0x000fe20000400000 */
[----:B------:R-:W-:Y:S02]  /*0290*/  FSETP.GEU.AND P5, PT, R11, 1.175494350822287508e-38, PT ;  /* 0x008000000b00780b */ /* 0x000fe40003fae000 */
[----:B------:R-:W-:Y:S01]  /*02a0*/  FSEL R31, R3, 1, P0 ;  /* 0x3f800000031f7808 */ /* 0x000fe20000000000 */
[----:B------:R-:W-:-:S04]  /*02b0*/  @!P4 FMUL R21, R21, 16777216 ;  /* 0x4b8000001515c820 */ /* 0x000fc80000400000 */
[----:B------:R-:W-:Y:S01]  /*02c0*/  @!P3 FMUL R31, R31, 16777216 ;  /* 0x4b8000001f1fb820 */ /* 0x000fe20000400000 */
[----:B------:R-:W-:Y:S01]  /*02d0*/  @P2 FMUL R11, R11, 0.25 ;  /* 0x3e8000000b0b2820 */ /* 0x000fe20000400000 */
[----:B------:R-:W2:Y:S01]  /*02e0*/  MUFU.RCP R21, R21 ;  /* 0x0000001500157308 */ /* 0x000ea20000001000 */
[--C-:B---3--:R-:W-:Y:S01]  /*02f0*/  FADD R15, R15, R19.reuse ;  /* 0x000000130f0f7221 */ /* 0x108fe20000000000 */
[--C-:B------:R-:W-:Y:S01]  /*0300*/  FADD R14, R14, R18.reuse ;  /* 0x000000120e0e7221 */ /* 0x100fe20000000000 */
[----:B----4-:R-:W-:Y:S01]  /*0310*/  FADD R19, R7, R19 ;  /* 0x0000001307137221 */ /* 0x010fe20000000000 */
[----:B-1----:R-:W-:Y:S01]  /*0320*/  FMUL R10, R10, R31 ;  /* 0x0000001f0a0a7220 */ /* 0x002fe20000400000 */
[----:B------:R-:W-:Y:S01]  /*0330*/  FADD R18, R6, R18 ;  /* 0x0000001206127221 */ /* 0x000fe20000000000 */
[----:B------:R-:W1:Y:S01]  /*0340*/  LDC.64 R30, c[0x0][0x238] ;  /* 0x00008e00ff1e7b82 */ /* 0x000e620000000a00 */
[----:B------:R-:W-:Y:S01]  /*0350*/  @!P5 FMUL R11, R11, 16777216 ;  /* 0x4b8000000b0bd820 */ /* 0x000fe20000400000 */
[----:B------:R-:W-:-:S06]  /*0360*/  FSEL R2, R3, 1, P1 ;  /* 0x3f80000003027808 */ /* 0x000fcc0000800000 */
[----:B------:R-:W3:Y:S01]  /*0370*/  LDC.64 R6, c[0x0][0x240] ;  /* 0x00009000ff067b82 */ /* 0x000ee20000000a00 */
[----:B------:R-:W4:Y:S01]  /*0380*/  MUFU.RCP R11, R11 ;  /* 0x0000000b000b7308 */ /* 0x000f220000001000 */
[----:B------:R-:W-:Y:S01]  /*0390*/  @!P4 FMUL R2, R2, 16777216 ;  /* 0x4b8000000202c820 */ /* 0x000fe20000400000 */
[--C-:B------:R-:W-:Y:S01]  /*03a0*/  FADD R12, R12, R16.reuse ;  /* 0x000000100c0c7221 */ /* 0x100fe20000000000 */
[----:B------:R-:W-:Y:S02]  /*03b0*/  FADD R16, R4, R16 ;  /* 0x0000001004107221 */ /* 0x000fe40000000000 */
[----:B--2---:R-:W-:Y:S01]  /*03c0*/  FMUL R9, R21, R2 ;  /* 0x0000000215097220 */ /* 0x004fe20000400000 */
[----:B------:R-:W-:Y:S01]  /*03d0*/  FSEL R2, R3, 1, P2 ;  /* 0x3f80000003027808 */ /* 0x000fe20001000000 */
[--C-:B------:R-:W-:Y:S01]  /*03e0*/  FADD R13, R13, R17.reuse ;  /* 0x000000110d0d7221 */ /* 0x100fe20000000000 */
[----:B------:R-:W-:Y:S01]  /*03f0*/  FADD R17, R5, R17 ;  /* 0x0000001105117221 */ /* 0x000fe20000000000 */
[C---:B-----5:R-:W-:Y:S01]  /*0400*/  FADD R21, -R24.reuse, R12 ;  /* 0x0000000c18157221 */ /* 0x060fe20000000100 */
[----:B------:R-:W-:Y:S01]  /*0410*/  FADD R5, -R24, R16 ;  /* 0x0000001018057221 */ /* 0x000fe20000000100 */
[----:B------:R-:W-:Y:S01]  /*0420*/  @!P5 FMUL R2, R2, 16777216 ;  /* 0x4b8000000202d820 */ /* 0x000fe20000400000 */
[----:B------:R-:W-:Y:S01]  /*0430*/  FADD R4, -R25, R17 ;  /* 0x0000001119047221 */ /* 0x000fe20000000100 */
[C---:B------:R-:W-:Y:S01]  /*0440*/  FMUL R21, R10.reuse, R21 ;  /* 0x000000150a157220 */ /* 0x040fe20000400000 */
[----:B------:R-:W-:Y:S01]  /*0450*/  FMUL R24, R10, R5 ;  /* 0x000000050a187220 */ /* 0x000fe20000400000 */
[----:B----4-:R-:W-:Y:S01]  /*0460*/  FMUL R2, R11, R2 ;  /* 0x000000020b027220 */ /* 0x010fe20000400000 */
[----:B-1----:R-:W-:-:S04]  /*0470*/  IMAD.WIDE R10, R8, 0x4, R30 ;  /* 0x00000004080a7825 */ /* 0x002fc800078e021e */
[----:B------:R-:W-:Y:S01]  /*0480*/  FADD R22, -R25, R13 ;  /* 0x0000000d19167221 */ /* 0x000fe20000000100 */
[----:B------:R-:W-:Y:S01]  /*0490*/  FMUL R25, R9, R4 ;  /* 0x0000000409197220 */ /* 0x000fe20000400000 */
[----:B---3--:R-:W-:-:S04]  /*04a0*/  IMAD.WIDE R6, R8, 0x4, R6 ;  /* 0x0000000408067825 */ /* 0x008fc800078e0206 */
[----:B------:R-:W-:Y:S02]  /*04b0*/  FMUL R22, R9, R22 ;  /* 0x0000001609167220 */ /* 0x000fe40000400000 */
[----:B------:R-:W2:Y:S04]  /*04c0*/  LDG.E.EL.128 R8, desc[UR4][R10.64] ;  /* 0x000000040a087981 */ /* 0x000ea8000c2e1d00 */
[----:B------:R-:W2:Y:S01]  /*04d0*/  LDG.E.EL.128 R4, desc[UR4][R6.64] ;  /* 0x0000000406047981 */ /* 0x000ea2000c2e1d00 */
[----:B------:R-:W-:-:S04]  /*04e0*/  FADD R30, R23, 0.0010000000474974513054 ;  /* 0x3a83126f171e7421 */ /* 0x000fc80000000000 */
[----:B------:R-:W1:Y:S02]  /*04f0*/  MUFU.SQRT R23, R30 ;  /* 0x0000001e00177308 */ /* 0x000e640000002000 */
[C---:B-1----:R-:W-:Y:S02]  /*0500*/  FSETP.GT.AND P0, PT, R23.reuse, 8.50705917302346158658e+37, PT ;  /* 0x7e8000001700780b */ /* 0x042fe40003f04000 */
[----:B------:R-:W-:-:S11]  /*0510*/  FSETP.GEU.AND P1, PT, R23, 1.175494350822287508e-38, PT ;  /* 0x008000001700780b */ /* 0x000fd60003f2e000 */
[----:B------:R-:W-:-:S04]  /*0520*/  @P0 FMUL R23, R23, 0.25 ;  /* 0x3e80000017170820 */ /* 0x000fc80000400000 */
[----:B------:R-:W-:-:S06]  /*0530*/  @!P1 FMUL R23, R23, 16777216 ;  /* 0x4b80000017179820 */ /* 0x000fcc0000400000 */
[----:B------:R-:W1:Y:S01]  /*0540*/  MUFU.RCP R23, R23 ;  /* 0x0000001700177308 */ /* 0x000e620000001000 */
[----:B------:R-:W-:Y:S04]  /*0550*/  STG.E.128 desc[UR4][R28.64], R16 ;  /* 0x000000101c007986 */ /* 0x000fe8000c101d04 */
[----:B------:R-:W-:Y:S01]  /*0560*/  STG.E.128 desc[UR4][R28.64+0x800], R12 ;  /* 0x0008000c1c007986 */ /* 0x000fe2000c101d04 */
[C-C-:B--2---:R-:W-:Y:S01]  /*0570*/  FFMA R24, R8.reuse, R24, R4.reuse ;  /* 0x0000001808187223 */ /* 0x144fe20000000004 */
[----:B------:R-:W-:Y:S01]  /*0580*/  FFMA R20, R8, R21, R4 ;  /* 0x0000001508147223 */ /* 0x000fe20000000004 */
[----:B------:R-:W-:Y:S01]  /*0590*/  FSEL R4, R3, 1, P0 ;  /* 0x3f80000003047808 */ /* 0x000fe20000000000 */
[----:B------:R-:W-:-:S04]  /*05a0*/  FADD R8, -R27, R15 ;  /* 0x0000000f1b087221 */ /* 0x000fc80000000100 */
[----:B------:R-:W-:-:S04]  /*05b0*/  @!P1 FMUL R4, R4, 16777216 ;  /* 0x4b80000004049820 */ /* 0x000fc80000400000 */
[----:B-1----:R-:W-:-:S04]  /*05c0*/  FMUL R3, R23, R4 ;  /* 0x0000000417037220 */ /* 0x002fc80000400000 */
[----:B------:R-:W-:Y:S01]  /*05d0*/  FMUL R8, R3, R8 ;  /* 0x0000000803087220 */ /* 0x000fe20000400000 */
[C-C-:B------:R-:W-:Y:S01]  /*05e0*/  FFMA R25, R9.reuse, R25, R5.reuse ;  /* 0x0000001909197223 */ /* 0x140fe20000000005 */
[----:B------:R-:W-:Y:S02]  /*05f0*/  FFMA R21, R9, R22, R5 ;  /* 0x0000001609157223 */ /* 0x000fe40000000005 */
[----:B------:R-:W-:Y:S01]  /*0600*/  FFMA R23, R11, R8, R7 ;  /* 0x000000080b177223 */ /* 0x000fe20000000007 */
[C---:B------:R-:W-:Y:S01]  /*0610*/  FADD R5, -R26.reuse, R14 ;  /* 0x0000000e1a057221 */ /* 0x040fe20000000100 */
[----:B------:R-:W-:Y:S01]  /*0620*/  FADD R9, -R26, R18 ;  /* 0x000000121a097221 */ /* 0x000fe20000000100 */
[----:B------:R-:W-:Y:S02]  /*0630*/  FADD R4, -R27, R19 ;  /* 0x000000131b047221 */ /* 0x000fe40000000100 */
[----:B------:R-:W-:Y:S01]  /*0640*/  FSETP.GT.AND P6, PT, R23, RZ, PT ;  /* 0x000000ff1700720b */ /* 0x000fe20003fc4000 */
[C---:B------:R-:W-:Y:S01]  /*0650*/  FMUL R5, R2.reuse, R5 ;  /* 0x0000000502057220 */ /* 0x040fe20000400000 */
[----:B------:R-:W-:Y:S01]  /*0660*/  FMUL R9, R2, R9 ;  /* 0x0000000902097220 */ /* 0x000fe20000400000 */
[----:B------:R-:W-:-:S02]  /*0670*/  FMUL R4, R3, R4 ;  /* 0x0000000403047220 */ /* 0x000fc40000400000 */
[----:B------:R-:W1:Y:S01]  /*0680*/  LDC.64 R2, c[0x0][0x218] ;  /* 0x00008600ff027b82 */ /* 0x000e620000000a00 */
[C-C-:B------:R-:W-:Y:S01]  /*0690*/  FFMA R22, R10.reuse, R5, R6.reuse ;  /* 0x000000050a167223 */ /* 0x140fe20000000006 */
[----:B------:R-:W-:Y:S01]  /*06a0*/  FFMA R27, R11, R4, R7 ;  /* 0x000000040b1b7223 */ /* 0x000fe20000000007 */
[----:B------:R-:W-:Y:S01]  /*06b0*/  FFMA R26, R10, R9, R6 ;  /* 0x000000090a1a7223 */ /* 0x000fe20000000006 */
[----:B------:R-:W-:Y:S02]  /*06c0*/  FSETP.GT.AND P4, PT, R21, RZ, PT ;  /* 0x000000ff1500720b */ /* 0x000fe40003f84000 */
[----:B------:R-:W-:Y:S02]  /*06d0*/  FSETP.GT.AND P5, PT, R22, RZ, PT ;  /* 0x000000ff1600720b */ /* 0x000fe40003fa4000 */
[----:B------:R-:W-:Y:S01]  /*06e0*/  @!P6 FMUL R23, R23, 0.10000000149011611938 ;  /* 0x3dcccccd1717e820 */ /* 0x000fe20000400000 */
[----:B------:R-:W-:Y:S02]  /*06f0*/  FSETP.GT.AND P3, PT, R27, RZ, PT ;  /* 0x000000ff1b00720b */ /* 0x000fe40003f64000 */
[----:B------:R-:W-:-:S02]  /*0700*/  FSETP.GT.AND P2, PT, R26, RZ, PT ;  /* 0x000000ff1a00720b */ /* 0x000fc40003f44000 */
[----:B------:R-:W-:Y:S02]  /*0710*/  FSETP.GT.AND P1, PT, R25, RZ, PT ;  /* 0x000000ff1900720b */ /* 0x000fe40003f24000 */
[----:B------:R-:W-:Y:S02]  /*0720*/  FSETP.GT.AND P0, PT, R24, RZ, PT ;  /* 0x000000ff1800720b */ /* 0x000fe40003f04000 */
[----:B------:R-:W-:Y:S01]  /*0730*/  FSETP.GT.AND P6, PT, R20, RZ, PT ;  /* 0x000000ff1400720b */ /* 0x000fe20003fc4000 */
[----:B------:R-:W-:Y:S01]  /*0740*/  @!P4 FMUL R21, R21, 0.10000000149011611938 ;  /* 0x3dcccccd1515c820 */ /* 0x000fe20000400000 */
[----:B------:R-:W-:-:S03]  /*0750*/  @!P5 FMUL R22, R22, 0.10000000149011611938 ;  /* 0x3dcccccd1616d820 */ /* 0x000fc60000400000 */
[----:B------:R-:W-:Y:S01]  /*0760*/  @!P3 FMUL R27, R27, 0.10000000149011611938 ;  /* 0x3dcccccd1b1bb820 */ /* 0x000fe20000400000 */
[----:B-1----:R-:W-:-:S04]  /*0770*/  IMAD.WIDE R2, R0, 0x4, R2 ;  /* 0x0000000400027825 */ /* 0x002fc800078e0202 */
[----:B------:R-:W-:Y:S01]  /*0780*/  @!P2 FMUL R26, R26, 0.10000000149011611938 ;  /* 0x3dcccccd1a1aa820 */ /* 0x000fe20000400000 */
[----:B------:R-:W-:Y:S01]  /*0790*/  @!P1 FMUL R25, R25, 0.10000000149011611938 ;  /* 0x3dcccccd19199820 */ /* 0x000fe20000400000 */
[----:B------:R-:W-:Y:S01]  /*07a0*/  @!P0 FMUL R24, R24, 0.10000000149011611938 ;  /* 0x3dcccccd18188820 */ /* 0x000fe20000400000 */
[----:B------:R-:W-:-:S04]  /*07b0*/  @!P6 FMUL R20, R20, 0.10000000149011611938 ;  /* 0x3dcccccd1414e820 */ /* 0x000fc80000400000 */
[----:B------:R-:W-:Y:S04]  /*07c0*/  STG.E.128 desc[UR4][R2.64], R24 ;  /* 0x0000001802007986 */ /* 0x000fe8000c101d04 */
[----:B------:R-:W-:Y:S01]  /*07d0*/  STG.E.128 desc[UR4][R2.64+0x800], R20 ;  /* 0x0008001402007986 */ /* 0x000fe2000c101d04 */
[----:B------:R-:W-:Y:S05]  /*07e0*/  EXIT ;  /* 0x000000000000794d */ /* 0x000fea0003800000 */
.L_x_0:
[----:B------:R-:W-:-:S00]  /*07f0*/  BRA `(.L_x_0) ;  /* 0xfffffffc00fc7947 */ /* 0x000fc0000383ffff */
[----:B------:R-:W-:-:S00]  /*0800*/  NOP ;  /* 0x0000000000007918 */ /* 0x000fc00000000000 */
[----:B------:R-:W-:-:S00]  /*0810*/  NOP ;  /* 0x0000000000007918 */ /* 0x000fc00000000000 */
[----:B------:R-:W-:-:S00]  /*0820*/  NOP ;  /* 0x0000000000007918 */ /* 0x000fc00000000000 */
[----:B------:R-:W-:-:S00]  /*0830*/  NOP ;  /* 0x0000000000007918 */ /* 0x000fc00000000000 */
[----:B------:R-:W-:-:S00]  /*0840*/  NOP ;  /* 0x0000000000007918 */ /* 0x000fc00000000000 */
[----:B------:R-:W-:-:S00]  /*0850*/  NOP ;  /* 0x0000000000007918 */ /* 0x000fc00000000000 */
[----:B------:R-:W-:-:S00]  /*0860*/  NOP ;  /* 0x0000000000007918 */ /* 0x000fc00000000000 */
[----:B------:R-:W-:-:S00]  /*0870*/  NOP ;  /* 0x0000000000007918 */ /* 0x000fc00000000000 */
.L_x_1:


//--------------------- .nv.global.init           --------------------------
	.section	.nv.global.init,"aw",@progbits
.nv.global.init:
	.type		_$_str,@object
	.size		_$_str,(_$_str_$_2 - _$_str)
_$_str:
        /*0000*/ 	.byte	0x5f, 0x5f, 0x43, 0x55, 0x44, 0x41, 0x5f, 0x46, 0x54, 0x5a, 0x00
	.type		_$_str_$_2,@object
	.size		_$_str_$_2,(.L_1 - _$_str_$_2)
_$_str_$_2:
        /*000b*/ 	.byte	0x5f, 0x5f, 0x43, 0x55, 0x44, 0x41, 0x5f, 0x50, 0x52, 0x45, 0x43, 0x5f, 0x53, 0x51, 0x52, 0x54
        /*001b*/ 	.byte	0x00
.L_1:


//--------------------- .nv.constant0.triton_poi_fused__native_batch_norm_legit_no_training_convolution_leaky_relu_15 --------------------------
	.section	.nv.constant0.triton_poi_fused__native_batch_norm_legit_no_training_convolution_leaky_relu_15,"a",@progbits
	.sectionflags	@""
	.align	4
.nv.constant0.triton_poi_fused__native_batch_norm_legit_no_training_convolution_leaky_relu_15:
	.zero		588
